	.headerflags	@"EF_CUDA_TEXMODE_UNIFIED EF_CUDA_64BIT_ADDRESS EF_CUDA_ACCELERATORS EF_CUDA_SM90 EF_CUDA_VIRTUAL_SM(EF_CUDA_SM90)"
	.elftype	@"ET_EXEC"


//--------------------- .nv.info                  --------------------------
	.section	.nv.info,"",@"SHT_CUDA_INFO"
	.align	4


	//----- nvinfo : EIATTR_REGCOUNT
	.align		4
        /*0000*/ 	.byte	0x04, 0x2f
        /*0002*/ 	.short	(.L_1 - .L_0)
	.align		4
.L_0:
        /*0004*/ 	.word	index@(triton_poi_fused_0)
        /*0008*/ 	.word	0x0000001e


	//----- nvinfo : EIATTR_MIN_STACK_SIZE
	.align		4
.L_1:
        /*000c*/ 	.byte	0x04, 0x12
        /*000e*/ 	.short	(.L_3 - .L_2)
	.align		4
.L_2:
        /*0010*/ 	.word	index@(triton_poi_fused_0)
        /*0014*/ 	.word	0x00000000


	//----- nvinfo : EIATTR_FRAME_SIZE
	.align		4
.L_3:
        /*0018*/ 	.byte	0x04, 0x11
        /*001a*/ 	.short	(.L_5 - .L_4)
	.align		4
.L_4:
        /*001c*/ 	.word	index@(triton_poi_fused_0)
        /*0020*/ 	.word	0x00000000


	//----- nvinfo : EIATTR_MIN_STACK_SIZE
	.align		4
.L_5:
        /*0024*/ 	.byte	0x04, 0x12
        /*0026*/ 	.short	(.L_7 - .L_6)
	.align		4
.L_6:
        /*0028*/ 	.word	index@(triton_poi_fused_0)
        /*002c*/ 	.word	0x00000000
.L_7:


//--------------------- .nv.info.triton_poi_fused_0 --------------------------
	.section	.nv.info.triton_poi_fused_0,"",@"SHT_CUDA_INFO"
	.sectionflags	@""
	.align	4


	//----- nvinfo : EIATTR_CUDA_API_VERSION
	.align		4
        /*0000*/ 	.byte	0x04, 0x37
        /*0002*/ 	.short	(.L_9 - .L_8)
.L_8:
        /*0004*/ 	.word	0x0000007c


	//----- nvinfo : EIATTR_KPARAM_INFO
	.align		4
.L_9:
        /*0008*/ 	.byte	0x04, 0x17
        /*000a*/ 	.short	(.L_11 - .L_10)
.L_10:
        /*000c*/ 	.word	0x00000000
        /*0010*/ 	.short	0x0003
        /*0012*/ 	.short	0x0014
        /*0014*/ 	.byte	0x00, 0xf0, 0x11, 0x00


	//----- nvinfo : EIATTR_KPARAM_INFO
	.align		4
.L_11:
        /*0018*/ 	.byte	0x04, 0x17
        /*001a*/ 	.short	(.L_13 - .L_12)
.L_12:
        /*001c*/ 	.word	0x00000000
        /*0020*/ 	.short	0x0002
        /*0022*/ 	.short	0x0010
        /*0024*/ 	.byte	0x00, 0xf0, 0x11, 0x00


	//----- nvinfo : EIATTR_KPARAM_INFO
	.align		4
.L_13:
        /*0028*/ 	.byte	0x04, 0x17
        /*002a*/ 	.short	(.L_15 - .L_14)
.L_14:
        /*002c*/ 	.word	0x00000000
        /*0030*/ 	.short	0x0001
        /*0032*/ 	.short	0x0008
        /*0034*/ 	.byte	0x00, 0xf4, 0x21, 0x00


	//----- nvinfo : EIATTR_KPARAM_INFO
	.align		4
.L_15:
        /*0038*/ 	.byte	0x04, 0x17
        /*003a*/ 	.short	(.L_17 - .L_16)
.L_16:
        /*003c*/ 	.word	0x00000000
        /*0040*/ 	.short	0x0000
        /*0042*/ 	.short	0x0000
        /*0044*/ 	.byte	0x00, 0xf4, 0x21, 0x00


	//----- nvinfo : EIATTR_SPARSE_MMA_MASK
	.align		4
.L_17:
        /*0048*/ 	.byte	0x03, 0x50
        /*004a*/ 	.short	0x0000


	//----- nvinfo : EIATTR_MAXREG_COUNT
	.align		4
        /*004c*/ 	.byte	0x03, 0x1b
        /*004e*/ 	.short	0x00ff


	//----- nvinfo : EIATTR_EXIT_INSTR_OFFSETS
	.align		4
        /*0050*/ 	.byte	0x04, 0x1c
        /*0052*/ 	.short	(.L_19 - .L_18)


	//   ....[0]....
.L_18:
        /*0054*/ 	.word	0x00000680


	//   ....[1]....
        /*0058*/ 	.word	0x000006d0


	//----- nvinfo : EIATTR_REQNTID
	.align		4
.L_19:
        /*005c*/ 	.byte	0x04, 0x10
        /*005e*/ 	.short	(.L_21 - .L_20)
.L_20:
        /*0060*/ 	.word	0x00000080
        /*0064*/ 	.word	0x00000001
        /*0068*/ 	.word	0x00000001


	//----- nvinfo : EIATTR_CBANK_PARAM_SIZE
	.align		4
.L_21:
        /*006c*/ 	.byte	0x03, 0x19
        /*006e*/ 	.short	0x0018


	//----- nvinfo : EIATTR_PARAM_CBANK
	.align		4
        /*0070*/ 	.byte	0x04, 0x0a
        /*0072*/ 	.short	(.L_23 - .L_22)
	.align		4
.L_22:
        /*0074*/ 	.word	index@(.nv.constant0.triton_poi_fused_0)
        /*0078*/ 	.short	0x0210
        /*007a*/ 	.short	0x0018


	//----- nvinfo : EIATTR_SW_WAR
	.align		4
.L_23:
        /*007c*/ 	.byte	0x04, 0x36
        /*007e*/ 	.short	(.L_25 - .L_24)
.L_24:
        /*0080*/ 	.word	0x00000008
.L_25:


//--------------------- .nv.callgraph             --------------------------
	.section	.nv.callgraph,"",@"SHT_CUDA_CALLGRAPH"
	.align	4
	.sectionentsize	8
	.align		4
        /*0000*/ 	.word	0x00000000
	.align		4
        /*0004*/ 	.word	0xffffffff
	.align		4
        /*0008*/ 	.word	0x00000000
	.align		4
        /*000c*/ 	.word	0xfffffffe
	.align		4
        /*0010*/ 	.word	0x00000000
	.align		4
        /*0014*/ 	.word	0xfffffffd
	.align		4
        /*0018*/ 	.word	0x00000000
	.align		4
        /*001c*/ 	.word	0xfffffffc


//--------------------- .text.triton_poi_fused_0  --------------------------
	.section	.text.triton_poi_fused_0,"ax",@progbits
	.sectionflags	@"SHF_BARRIERS=1"
	.align	128
        .global         triton_poi_fused_0
        .type           triton_poi_fused_0,@function
        .size           triton_poi_fused_0,(.L_x_1 - triton_poi_fused_0)
        .other          triton_poi_fused_0,@"STO_CUDA_ENTRY STV_DEFAULT"
triton_poi_fused_0:
.text.triton_poi_fused_0:
[----:B------:R-:W0:Y:S01]  /*0000*/  LDC R1, c[0x0][0x28] ;  /* 0x00000a00ff017b82 */ /* 0x000e220000000800 */
[----:B------:R-:W1:Y:S07]  /*0010*/  S2R R15, SR_CTAID.X ;  /* 0x00000000000f7919 */ /* 0x000e6e0000002500 */
[----:B------:R-:W2:Y:S01]  /*0020*/  LDC.64 R16, c[0x0][0x210] ;  /* 0x00008400ff107b82 */ /* 0x000ea20000000a00 */
[----:B------:R-:W-:Y:S01]  /*0030*/  IMAD.MOV.U32 R14, RZ, RZ, RZ ;  /* 0x000000ffff0e7224 */ /* 0x000fe200078e00ff */
[----:B------:R-:W-:Y:S01]  /*0040*/  ULDC.64 UR6, c[0x0][0x208] ;  /* 0x0000820000067ab9 */ /* 0x000fe20000000a00 */
[----:B------:R-:W3:Y:S01]  /*0050*/  S2R R18, SR_TID.X ;  /* 0x0000000000127919 */ /* 0x000ee20000002100 */
[----:B------:R-:W4:Y:S01]  /*0060*/  S2R R19, SR_CTAID.Y ;  /* 0x0000000000137919 */ /* 0x000f220000002600 */
[----:B-1----:R-:W-:Y:S01]  /*0070*/  IMAD.SHL.U32 R15, R15, 0x10, RZ ;  /* 0x000000100f0f7824 */ /* 0x002fe200078e00ff */
[----:B---3--:R-:W-:-:S04]  /*0080*/  SHF.R.U32.HI R0, RZ, 0x4, R18 ;  /* 0x00000004ff007819 */ /* 0x008fc80000011612 */
[----:B------:R-:W-:Y:S01]  /*0090*/  LOP3.LUT R4, R15, 0xf, R18, 0xf8, !PT ;  /* 0x0000000f0f047812 */ /* 0x000fe200078ef812 */
[----:B----4-:R-:W-:Y:S01]  /*00a0*/  IMAD.SHL.U32 R19, R19, 0x40, RZ ;  /* 0x0000004013137824 */ /* 0x010fe200078e00ff */
[----:B------:R-:W-:Y:S02]  /*00b0*/  SGXT.U32 R0, R0, 0x3 ;  /* 0x000000030000781a */ /* 0x000fe40000000000 */
[----:B------:R-:W-:Y:S02]  /*00c0*/  ISETP.GE.AND P0, PT, R4, 0x9, PT ;  /* 0x000000090400780c */ /* 0x000fe40003f06270 */
[----:B------:R-:W-:Y:S02]  /*00d0*/  LOP3.LUT R3, R19, 0x8, R0, 0xfe, !PT ;  /* 0x0000000813037812 */ /* 0x000fe400078efe00 */
[----:B------:R-:W-:Y:S02]  /*00e0*/  LOP3.LUT R2, R19, R0, RZ, 0xfc, !PT ;  /* 0x0000000013027212 */ /* 0x000fe400078efcff */
[C---:B------:R-:W-:Y:S01]  /*00f0*/  ISETP.LT.AND P2, PT, R3.reuse, 0x300, !P0 ;  /* 0x000003000300780c */ /* 0x040fe20004741270 */
[--C-:B------:R-:W-:Y:S01]  /*0100*/  IMAD R3, R3, 0x9, R4.reuse ;  /* 0x0000000903037824 */ /* 0x100fe200078e0204 */
[----:B------:R-:W-:Y:S01]  /*0110*/  LOP3.LUT R6, R19, 0x10, R0, 0xfe, !PT ;  /* 0x0000001013067812 */ /* 0x000fe200078efe00 */
[----:B------:R-:W-:Y:S01]  /*0120*/  IMAD R5, R2, 0x9, R4 ;  /* 0x0000000902057824 */ /* 0x000fe200078e0204 */
[----:B------:R-:W-:-:S02]  /*0130*/  LOP3.LUT R7, R19, 0x18, R0, 0xfe, !PT ;  /* 0x0000001813077812 */ /* 0x000fc400078efe00 */
[----:B------:R-:W-:Y:S01]  /*0140*/  ISETP.LT.AND P1, PT, R2, 0x300, !P0 ;  /* 0x000003000200780c */ /* 0x000fe20004721270 */
[----:B--2---:R-:W-:Y:S01]  /*0150*/  IMAD.WIDE R2, R3, 0x4, R16 ;  /* 0x0000000403027825 */ /* 0x004fe200078e0210 */
[----:B------:R-:W-:Y:S02]  /*0160*/  ISETP.LT.AND P6, PT, R6, 0x300, !P0 ;  /* 0x000003000600780c */ /* 0x000fe400047c1270 */
[----:B------:R-:W-:Y:S02]  /*0170*/  LOP3.LUT R8, R19, 0x20, R0, 0xfe, !PT ;  /* 0x0000002013087812 */ /* 0x000fe400078efe00 */
[----:B------:R-:W-:Y:S01]  /*0180*/  ISETP.LT.AND P5, PT, R7, 0x300, !P0 ;  /* 0x000003000700780c */ /* 0x000fe200047a1270 */
[----:B------:R1:W2:Y:S01]  /*0190*/  @P2 LDG.E.EL R14, desc[UR6][R2.64] ;  /* 0x00000006020e2981 */ /* 0x0002a2000c2e1900 */
[----:B------:R-:W-:Y:S02]  /*01a0*/  LOP3.LUT R4, R19, 0x28, R0, 0xfe, !PT ;  /* 0x0000002813047812 */ /* 0x000fe400078efe00 */
[----:B------:R-:W-:-:S02]  /*01b0*/  LOP3.LUT R6, R19, 0x30, R0, 0xfe, !PT ;  /* 0x0000003013067812 */ /* 0x000fc400078efe00 */
[----:B------:R-:W-:Y:S02]  /*01c0*/  LOP3.LUT R7, R19, 0x38, R0, 0xfe, !PT ;  /* 0x0000003813077812 */ /* 0x000fe400078efe00 */
[----:B------:R-:W-:Y:S02]  /*01d0*/  ISETP.LT.AND P4, PT, R8, 0x300, !P0 ;  /* 0x000003000800780c */ /* 0x000fe40004781270 */
[----:B------:R-:W-:Y:S02]  /*01e0*/  ISETP.LT.AND P3, PT, R4, 0x300, !P0 ;  /* 0x000003000400780c */ /* 0x000fe40004761270 */
[----:B------:R-:W-:Y:S02]  /*01f0*/  ISETP.LT.AND P2, PT, R6, 0x300, !P0 ;  /* 0x000003000600780c */ /* 0x000fe40004741270 */
[----:B------:R-:W-:Y:S01]  /*0200*/  ISETP.LT.AND P0, PT, R7, 0x300, !P0 ;  /* 0x000003000700780c */ /* 0x000fe20004701270 */
[C---:B------:R-:W-:Y:S02]  /*0210*/  VIADD R7, R5.reuse, 0x90 ;  /* 0x0000009005077836 */ /* 0x040fe40000000000 */
[----:B------:R-:W-:-:S02]  /*0220*/  VIADD R9, R5, 0xd8 ;  /* 0x000000d805097836 */ /* 0x000fc40000000000 */
[C---:B------:R-:W-:Y:S02]  /*0230*/  VIADD R11, R5.reuse, 0x120 ;  /* 0x00000120050b7836 */ /* 0x040fe40000000000 */
[C---:B------:R-:W-:Y:S02]  /*0240*/  VIADD R13, R5.reuse, 0x168 ;  /* 0x00000168050d7836 */ /* 0x040fe40000000000 */
[C---:B------:R-:W-:Y:S02]  /*0250*/  VIADD R23, R5.reuse, 0x1b0 ;  /* 0x000001b005177836 */ /* 0x040fe40000000000 */
[C---:B------:R-:W-:Y:S02]  /*0260*/  VIADD R25, R5.reuse, 0x1f8 ;  /* 0x000001f805197836 */ /* 0x040fe40000000000 */
[----:B-1----:R-:W-:-:S04]  /*0270*/  IMAD.WIDE R2, R5, 0x4, R16 ;  /* 0x0000000405027825 */ /* 0x002fc800078e0210 */
[----:B------:R-:W-:-:S04]  /*0280*/  IMAD.WIDE R4, R7, 0x4, R16 ;  /* 0x0000000407047825 */ /* 0x000fc800078e0210 */
[----:B------:R-:W-:-:S04]  /*0290*/  IMAD.WIDE R6, R9, 0x4, R16 ;  /* 0x0000000409067825 */ /* 0x000fc800078e0210 */
[----:B------:R-:W-:Y:S01]  /*02a0*/  IMAD.WIDE R8, R11, 0x4, R16 ;  /* 0x000000040b087825 */ /* 0x000fe200078e0210 */
[----:B------:R-:W-:-:S03]  /*02b0*/  CS2R R20, SRZ ;  /* 0x0000000000147805 */ /* 0x000fc6000001ff00 */
[----:B------:R-:W-:-:S03]  /*02c0*/  IMAD.WIDE R10, R13, 0x4, R16 ;  /* 0x000000040d0a7825 */ /* 0x000fc600078e0210 */
[----:B------:R1:W3:Y:S01]  /*02d0*/  @P6 LDG.E.EL R20, desc[UR6][R4.64] ;  /* 0x0000000604146981 */ /* 0x0002e2000c2e1900 */
[--C-:B------:R-:W-:Y:S01]  /*02e0*/  IMAD.WIDE R12, R23, 0x4, R16.reuse ;  /* 0x00000004170c7825 */ /* 0x100fe200078e0210 */
[----:B------:R-:W-:Y:S02]  /*02f0*/  CS2R R22, SRZ ;  /* 0x0000000000167805 */ /* 0x000fe4000001ff00 */
[----:B------:R-:W4:Y:S01]  /*0300*/  @P5 LDG.E.EL R21, desc[UR6][R6.64] ;  /* 0x0000000606155981 */ /* 0x000f22000c2e1900 */
[----:B------:R-:W-:Y:S01]  /*0310*/  IMAD.WIDE R16, R25, 0x4, R16 ;  /* 0x0000000419107825 */ /* 0x000fe200078e0210 */
[----:B------:R-:W-:Y:S02]  /*0320*/  CS2R R24, SRZ ;  /* 0x0000000000187805 */ /* 0x000fe4000001ff00 */
[----:B------:R-:W5:Y:S01]  /*0330*/  @P4 LDG.E.EL R22, desc[UR6][R8.64] ;  /* 0x0000000608164981 */ /* 0x000f62000c2e1900 */
[----:B------:R-:W-:-:S03]  /*0340*/  IMAD.MOV.U32 R26, RZ, RZ, RZ ;  /* 0x000000ffff1a7224 */ /* 0x000fc600078e00ff */
[----:B------:R-:W5:Y:S04]  /*0350*/  @P3 LDG.E.EL R24, desc[UR6][R10.64] ;  /* 0x000000060a183981 */ /* 0x000f68000c2e1900 */
[----:B------:R1:W5:Y:S04]  /*0360*/  @P2 LDG.E.EL R23, desc[UR6][R12.64] ;  /* 0x000000060c172981 */ /* 0x000368000c2e1900 */
[----:B------:R1:W5:Y:S04]  /*0370*/  @P1 LDG.E.EL R25, desc[UR6][R2.64] ;  /* 0x0000000602191981 */ /* 0x000368000c2e1900 */
[----:B------:R-:W5:Y:S01]  /*0380*/  @P0 LDG.E.EL R26, desc[UR6][R16.64] ;  /* 0x00000006101a0981 */ /* 0x000f62000c2e1900 */
[----:B------:R-:W1:Y:S01]  /*0390*/  S2R R27, SR_TID.X ;  /* 0x00000000001b7919 */ /* 0x000e620000002100 */
[----:B------:R-:W1:Y:S01]  /*03a0*/  S2UR UR5, SR_CgaCtaId ;  /* 0x00000000000579c3 */ /* 0x000e620000008800 */
[----:B------:R-:W-:-:S02]  /*03b0*/  UMOV UR4, 0x400 ;  /* 0x0000040000047882 */ /* 0x000fc40000000000 */
[----:B01----:R-:W-:Y:S01]  /*03c0*/  UPRMT UR4, UR5, 0x654, UR4 ;  /* 0x0000065405047896 */ /* 0x003fe20008000004 */
[----:B------:R-:W-:Y:S01]  /*03d0*/  IMAD.SHL.U32 R4, R27, 0x40, RZ ;  /* 0x000000401b047824 */ /* 0x000fe200078e00ff */
[----:B------:R-:W-:-:S04]  /*03e0*/  SHF.R.U32.HI R5, RZ, 0x4, R27 ;  /* 0x00000004ff057819 */ /* 0x000fc8000001161b */
[----:B------:R-:W-:Y:S02]  /*03f0*/  SGXT.U32 R5, R5, 0x3 ;  /* 0x000000030505781a */ /* 0x000fe40000000000 */
[----:B------:R-:W-:-:S04]  /*0400*/  LOP3.LUT R4, R4, 0x3c0, RZ, 0xc0, !PT ;  /* 0x000003c004047812 */ /* 0x000fc800078ec0ff */
[C---:B------:R-:W-:Y:S02]  /*0410*/  LOP3.LUT R5, R4.reuse, R5, RZ, 0xfc, !PT ;  /* 0x0000000504057212 */ /* 0x040fe400078efcff */
[----:B------:R-:W-:-:S05]  /*0420*/  LEA.HI R4, R4, UR4, RZ, 0x1e ;  /* 0x0000000404047c11 */ /* 0x000fca000f8ff0ff */
[----:B------:R-:W-:Y:S01]  /*0430*/  IMAD R13, R5, 0x4, R4 ;  /* 0x00000004050d7824 */ /* 0x000fe200078e0204 */
[C---:B------:R-:W-:Y:S01]  /*0440*/  LOP3.LUT R2, R27.reuse, 0x70, RZ, 0xc0, !PT ;  /* 0x000000701b027812 */ /* 0x040fe200078ec0ff */
[----:B------:R-:W-:-:S04]  /*0450*/  IMAD.SHL.U32 R8, R27, 0x4, RZ ;  /* 0x000000041b087824 */ /* 0x000fc800078e00ff */
[----:B------:R-:W-:Y:S01]  /*0460*/  VIADD R3, R2, UR4 ;  /* 0x0000000402037c36 */ /* 0x000fe20008000000 */
[----:B------:R-:W-:-:S05]  /*0470*/  LOP3.LUT R8, R8, 0x1fc, RZ, 0xc0, !PT ;  /* 0x000001fc08087812 */ /* 0x000fca00078ec0ff */
[----:B------:R-:W-:Y:S02]  /*0480*/  IMAD R4, R8, 0x4, R3 ;  /* 0x0000000408047824 */ /* 0x000fe400078e0203 */
[----:B------:R-:W-:Y:S01]  /*0490*/  IMAD.SHL.U32 R18, R18, 0x4, RZ ;  /* 0x0000000412127824 */ /* 0x000fe200078e00ff */
[----:B------:R-:W0:Y:S04]  /*04a0*/  LDC.64 R2, c[0x0][0x218] ;  /* 0x00008600ff027b82 */ /* 0x000e280000000a00 */
[----:B------:R-:W-:-:S05]  /*04b0*/  LOP3.LUT R18, R19, 0x3c, R18, 0xf8, !PT ;  /* 0x0000003c13127812 */ /* 0x000fca00078ef812 */
[----:B------:R-:W-:-:S05]  /*04c0*/  IMAD.HI R9, R18, 0x2aaaaaab, RZ ;  /* 0x2aaaaaab12097827 */ /* 0x000fca00078e02ff */
[----:B------:R-:W-:-:S04]  /*04d0*/  SHF.R.S32.HI R10, RZ, 0x1, R9 ;  /* 0x00000001ff0a7819 */ /* 0x000fc80000011409 */
[----:B------:R-:W-:Y:S02]  /*04e0*/  LEA.HI R11, R9, R10, RZ, 0x1 ;  /* 0x0000000a090b7211 */ /* 0x000fe400078f08ff */
[----:B------:R-:W-:Y:S02]  /*04f0*/  LOP3.LUT R10, R8, 0x200, RZ, 0xfc, !PT ;  /* 0x00000200080a7812 */ /* 0x000fe400078efcff */
[----:B------:R-:W-:Y:S01]  /*0500*/  ISETP.GE.AND P0, PT, R18, 0x300, PT ;  /* 0x000003001200780c */ /* 0x000fe20003f06270 */
[----:B------:R-:W-:Y:S01]  /*0510*/  IMAD R18, R11, -0xc, R18 ;  /* 0xfffffff40b127824 */ /* 0x000fe200078e0212 */
[----:B------:R-:W-:Y:S02]  /*0520*/  LOP3.LUT R9, R15, R0, RZ, 0xfc, !PT ;  /* 0x000000000f097212 */ /* 0x000fe400078efcff */
[----:B------:R-:W-:Y:S02]  /*0530*/  LOP3.LUT R0, R15, 0x8, R0, 0xfe, !PT ;  /* 0x000000080f007812 */ /* 0x000fe400078efe00 */
[----:B------:R-:W-:Y:S01]  /*0540*/  SHF.R.U32.HI R10, RZ, 0x2, R10 ;  /* 0x00000002ff0a7819 */ /* 0x000fe2000001160a */
[----:B------:R-:W-:Y:S01]  /*0550*/  IMAD R18, R11, 0x6c, R18 ;  /* 0x0000006c0b127824 */ /* 0x000fe200078e0212 */
[----:B------:R-:W-:-:S02]  /*0560*/  ISETP.LT.AND P1, PT, R9, 0x9, !P0 ;  /* 0x000000090900780c */ /* 0x000fc40004721270 */
[----:B------:R-:W-:Y:S02]  /*0570*/  ISETP.LT.AND P0, PT, R0, 0x9, !P0 ;  /* 0x000000090000780c */ /* 0x000fe40004701270 */
[----:B------:R-:W-:Y:S01]  /*0580*/  LOP3.LUT R10, R10, 0xf0, RZ, 0xc0, !PT ;  /* 0x000000f00a0a7812 */ /* 0x000fe200078ec0ff */
[----:B------:R-:W-:-:S04]  /*0590*/  IMAD R11, R9, 0xc, R18 ;  /* 0x0000000c090b7824 */ /* 0x000fc800078e0212 */
[----:B------:R-:W-:Y:S02]  /*05a0*/  VIADD R9, R10, UR4 ;  /* 0x000000040a097c36 */ /* 0x000fe40008000000 */
[----:B0-----:R-:W-:-:S04]  /*05b0*/  IMAD.WIDE R10, R11, 0x4, R2 ;  /* 0x000000040b0a7825 */ /* 0x001fc800078e0202 */
[----:B------:R-:W-:Y:S01]  /*05c0*/  IMAD R9, R8, 0x4, R9 ;  /* 0x0000000408097824 */ /* 0x000fe200078e0209 */
[----:B--2---:R-:W-:Y:S04]  /*05d0*/  STS [R13+0x20], R14 ;  /* 0x0000200e0d007388 */ /* 0x004fe80000000800 */
[----:B---3--:R-:W-:Y:S04]  /*05e0*/  STS [R13+0x40], R20 ;  /* 0x000040140d007388 */ /* 0x008fe80000000800 */
[----:B----4-:R-:W-:Y:S04]  /*05f0*/  STS [R13+0x60], R21 ;  /* 0x000060150d007388 */ /* 0x010fe80000000800 */
[----:B-----5:R-:W-:Y:S04]  /*0600*/  STS [R13+0x80], R22 ;  /* 0x000080160d007388 */ /* 0x020fe80000000800 */
[----:B------:R-:W-:Y:S04]  /*0610*/  STS [R13+0xa0], R24 ;  /* 0x0000a0180d007388 */ /* 0x000fe80000000800 */
[----:B------:R-:W-:Y:S04]  /*0620*/  STS [R13+0xc0], R23 ;  /* 0x0000c0170d007388 */ /* 0x000fe80000000800 */
[----:B------:R-:W-:Y:S04]  /*0630*/  STS [R13], R25 ;  /* 0x000000190d007388 */ /* 0x000fe80000000800 */
[----:B------:R-:W-:Y:S01]  /*0640*/  STS [R13+0xe0], R26 ;  /* 0x0000e01a0d007388 */ /* 0x000fe20000000800 */
[----:B------:R-:W-:Y:S06]  /*0650*/  BAR.SYNC.DEFER_BLOCKING 0x0 ;  /* 0x0000000000007b1d */ /* 0x000fec0000010000 */
[----:B------:R-:W0:Y:S04]  /*0660*/  LDS.128 R4, [R4] ;  /* 0x0000000004047984 */ /* 0x000e280000000c00 */
[----:B0-----:R0:W-:Y:S02]  /*0670*/  @P1 STG.E.128 desc[UR6][R10.64], R4 ;  /* 0x000000040a001986 */ /* 0x0011e4000c101d06 */
[----:B0-----:R-:W-:Y:S05]  /*0680*/  @!P0 EXIT ;  /* 0x000000000000894d */ /* 0x001fea0003800000 */
[----:B0-----:R-:W0:Y:S01]  /*0690*/  LDS.128 R8, [R9+0x800] ;  /* 0x0008000009087984 */ /* 0x001e220000000c00 */
[----:B------:R-:W-:-:S04]  /*06a0*/  IMAD R5, R0, 0xc, R18 ;  /* 0x0000000c00057824 */ /* 0x000fc800078e0212 */
[----:B------:R-:W-:-:S05]  /*06b0*/  IMAD.WIDE R2, R5, 0x4, R2 ;  /* 0x0000000405027825 */ /* 0x000fca00078e0202 */
[----:B0-----:R-:W-:Y:S01]  /*06c0*/  STG.E.128 desc[UR6][R2.64], R8 ;  /* 0x0000000802007986 */ /* 0x001fe2000c101d06 */
[----:B------:R-:W-:Y:S05]  /*06d0*/  EXIT ;  /* 0x000000000000794d */ /* 0x000fea0003800000 */
.L_x_0:
[----:B------:R-:W-:-:S00]  /*06e0*/  BRA `(.L_x_0) ;  /* 0xfffffffc00fc7947 */ /* 0x000fc0000383ffff */
[----:B------:R-:W-:-:S00]  /*06f0*/  NOP ;  /* 0x0000000000007918 */ /* 0x000fc00000000000 */
        /* <DEDUP_REMOVED lines=8> */
.L_x_1:


//--------------------- .nv.shared.triton_poi_fused_0 --------------------------
	.section	.nv.shared.triton_poi_fused_0,"aw",@nobits
	.sectionflags	@""
	.align	16
	.zero		1024


//--------------------- .nv.constant0.triton_poi_fused_0 --------------------------
	.section	.nv.constant0.triton_poi_fused_0,"a",@progbits
	.sectionflags	@""
	.align	4
.nv.constant0.triton_poi_fused_0:
	.zero		552
